	.headerflags	@"EF_CUDA_TEXMODE_UNIFIED EF_CUDA_64BIT_ADDRESS EF_CUDA_SM86 EF_CUDA_VIRTUAL_SM(EF_CUDA_SM86)"
	.elftype	@"ET_EXEC"


//--------------------- .nv.info                  --------------------------
	.section	.nv.info,"",@"SHT_CUDA_INFO"
	.align	4


	//----- nvinfo : EIATTR_REGCOUNT
	.align		4
        /*0000*/ 	.byte	0x04, 0x2f
        /*0002*/ 	.short	(.L_2 - .L_1)
	.align		4
.L_1:
        /*0004*/ 	.word	index@(triton_per_fused__to_copy_add_mul_native_layer_norm_12)
        /*0008*/ 	.word	0x00000016


	//----- nvinfo : EIATTR_MIN_STACK_SIZE
	.align		4
.L_2:
        /*000c*/ 	.byte	0x04, 0x12
        /*000e*/ 	.short	(.L_4 - .L_3)
	.align		4
.L_3:
        /*0010*/ 	.word	index@(triton_per_fused__to_copy_add_mul_native_layer_norm_12)
        /*0014*/ 	.word	0x00000000


	//----- nvinfo : EIATTR_FRAME_SIZE
	.align		4
.L_4:
        /*0018*/ 	.byte	0x04, 0x11
        /*001a*/ 	.short	(.L_6 - .L_5)
	.align		4
.L_5:
        /*001c*/ 	.word	index@(triton_per_fused__to_copy_add_mul_native_layer_norm_12)
        /*0020*/ 	.word	0x00000000


	//----- nvinfo : EIATTR_MIN_STACK_SIZE
	.align		4
.L_6:
        /*0024*/ 	.byte	0x04, 0x12
        /*0026*/ 	.short	(.L_8 - .L_7)
	.align		4
.L_7:
        /*0028*/ 	.word	index@(triton_per_fused__to_copy_add_mul_native_layer_norm_12)
        /*002c*/ 	.word	0x00000000
.L_8:


//--------------------- .nv.info.triton_per_fused__to_copy_add_mul_native_layer_norm_12 --------------------------
	.section	.nv.info.triton_per_fused__to_copy_add_mul_native_layer_norm_12,"",@"SHT_CUDA_INFO"
	.sectionflags	@""
	.align	4


	//----- nvinfo : EIATTR_CUDA_API_VERSION
	.align		4
        /*0000*/ 	.byte	0x04, 0x37
        /*0002*/ 	.short	(.L_10 - .L_9)
.L_9:
        /*0004*/ 	.word	0x0000007c


	//----- nvinfo : EIATTR_SW2861232_WAR
	.align		4
.L_10:
        /*0008*/ 	.byte	0x01, 0x35
	.zero		2


	//----- nvinfo : EIATTR_PARAM_CBANK
	.align		4
        /*000c*/ 	.byte	0x04, 0x0a
        /*000e*/ 	.short	(.L_12 - .L_11)
	.align		4
.L_11:
        /*0010*/ 	.word	index@(.nv.constant0.triton_per_fused__to_copy_add_mul_native_layer_norm_12)
        /*0014*/ 	.short	0x0160
        /*0016*/ 	.short	0x0030


	//----- nvinfo : EIATTR_CBANK_PARAM_SIZE
	.align		4
.L_12:
        /*0018*/ 	.byte	0x03, 0x19
        /*001a*/ 	.short	0x0030


	//----- nvinfo : EIATTR_KPARAM_INFO
	.align		4
        /*001c*/ 	.byte	0x04, 0x17
        /*001e*/ 	.short	(.L_14 - .L_13)
.L_13:
        /*0020*/ 	.word	0x00000000
        /*0024*/ 	.short	0x0006
        /*0026*/ 	.short	0x0028
        /*0028*/ 	.byte	0x00, 0xf4, 0x21, 0x00


	//----- nvinfo : EIATTR_KPARAM_INFO
	.align		4
.L_14:
        /*002c*/ 	.byte	0x04, 0x17
        /*002e*/ 	.short	(.L_16 - .L_15)
.L_15:
        /*0030*/ 	.word	0x00000000
        /*0034*/ 	.short	0x0005
        /*0036*/ 	.short	0x0024
        /*0038*/ 	.byte	0x00, 0xf0, 0x11, 0x00


	//----- nvinfo : EIATTR_KPARAM_INFO
	.align		4
.L_16:
        /*003c*/ 	.byte	0x04, 0x17
        /*003e*/ 	.short	(.L_18 - .L_17)
.L_17:
        /*0040*/ 	.word	0x00000000
        /*0044*/ 	.short	0x0004
        /*0046*/ 	.short	0x0020
        /*0048*/ 	.byte	0x00, 0xf0, 0x11, 0x00


	//----- nvinfo : EIATTR_KPARAM_INFO
	.align		4
.L_18:
        /*004c*/ 	.byte	0x04, 0x17
        /*004e*/ 	.short	(.L_20 - .L_19)
.L_19:
        /*0050*/ 	.word	0x00000000
        /*0054*/ 	.short	0x0003
        /*0056*/ 	.short	0x0018
        /*0058*/ 	.byte	0x00, 0xf4, 0x21, 0x00


	//----- nvinfo : EIATTR_KPARAM_INFO
	.align		4
.L_20:
        /*005c*/ 	.byte	0x04, 0x17
        /*005e*/ 	.short	(.L_22 - .L_21)
.L_21:
        /*0060*/ 	.word	0x00000000
        /*0064*/ 	.short	0x0002
        /*0066*/ 	.short	0x0010
        /*0068*/ 	.byte	0x00, 0xf4, 0x21, 0x00


	//----- nvinfo : EIATTR_KPARAM_INFO
	.align		4
.L_22:
        /*006c*/ 	.byte	0x04, 0x17
        /*006e*/ 	.short	(.L_24 - .L_23)
.L_23:
        /*0070*/ 	.word	0x00000000
        /*0074*/ 	.short	0x0001
        /*0076*/ 	.short	0x0008
        /*0078*/ 	.byte	0x00, 0xf4, 0x21, 0x00


	//----- nvinfo : EIATTR_KPARAM_INFO
	.align		4
.L_24:
        /*007c*/ 	.byte	0x04, 0x17
        /*007e*/ 	.short	(.L_26 - .L_25)
.L_25:
        /*0080*/ 	.word	0x00000000
        /*0084*/ 	.short	0x0000
        /*0086*/ 	.short	0x0000
        /*0088*/ 	.byte	0x00, 0xf4, 0x21, 0x00


	//----- nvinfo : EIATTR_MAXREG_COUNT
	.align		4
.L_26:
        /*008c*/ 	.byte	0x03, 0x1b
        /*008e*/ 	.short	0x00ff


	//----- nvinfo : EIATTR_COOP_GROUP_MASK_REGIDS
	.align		4
        /*0090*/ 	.byte	0x04, 0x29
        /*0092*/ 	.short	(.L_28 - .L_27)


	//   ....[0]....
.L_27:
        /*0094*/ 	.word	0xffffffff


	//   ....[1]....
        /*0098*/ 	.word	0xffffffff


	//   ....[2]....
        /*009c*/ 	.word	0xffffffff


	//   ....[3]....
        /*00a0*/ 	.word	0xffffffff


	//   ....[4]....
        /*00a4*/ 	.word	0xffffffff


	//   ....[5]....
        /*00a8*/ 	.word	0xffffffff


	//   ....[6]....
        /*00ac*/ 	.word	0xffffffff


	//   ....[7]....
        /*00b0*/ 	.word	0xffffffff


	//   ....[8]....
        /*00b4*/ 	.word	0xffffffff


	//   ....[9]....
        /*00b8*/ 	.word	0xffffffff


	//   ....[10]....
        /*00bc*/ 	.word	0xffffffff


	//   ....[11]....
        /*00c0*/ 	.word	0xffffffff


	//   ....[12]....
        /*00c4*/ 	.word	0xffffffff


	//   ....[13]....
        /*00c8*/ 	.word	0xffffffff


	//   ....[14]....
        /*00cc*/ 	.word	0xffffffff


	//   ....[15]....
        /*00d0*/ 	.word	0xffffffff


	//----- nvinfo : EIATTR_COOP_GROUP_INSTR_OFFSETS
	.align		4
.L_28:
        /*00d4*/ 	.byte	0x04, 0x28
        /*00d6*/ 	.short	(.L_30 - .L_29)


	//   ....[0]....
.L_29:
        /*00d8*/ 	.word	0x000001a0


	//   ....[1]....
        /*00dc*/ 	.word	0x000001c0


	//   ....[2]....
        /*00e0*/ 	.word	0x000001e0


	//   ....[3]....
        /*00e4*/ 	.word	0x00000200


	//   ....[4]....
        /*00e8*/ 	.word	0x00000230


	//   ....[5]....
        /*00ec*/ 	.word	0x00000290


	//   ....[6]....
        /*00f0*/ 	.word	0x000002b0


	//   ....[7]....
        /*00f4*/ 	.word	0x000002d0


	//   ....[8]....
        /*00f8*/ 	.word	0x000003d0


	//   ....[9]....
        /*00fc*/ 	.word	0x000003f0


	//   ....[10]....
        /*0100*/ 	.word	0x00000410


	//   ....[11]....
        /*0104*/ 	.word	0x00000430


	//   ....[12]....
        /*0108*/ 	.word	0x00000450


	//   ....[13]....
        /*010c*/ 	.word	0x000004b0


	//   ....[14]....
        /*0110*/ 	.word	0x000004e0


	//   ....[15]....
        /*0114*/ 	.word	0x00000500


	//----- nvinfo : EIATTR_EXIT_INSTR_OFFSETS
	.align		4
.L_30:
        /*0118*/ 	.byte	0x04, 0x1c
        /*011a*/ 	.short	(.L_32 - .L_31)


	//   ....[0]....
.L_31:
        /*011c*/ 	.word	0x00000660


	//   ....[1]....
        /*0120*/ 	.word	0x00000680


	//----- nvinfo : EIATTR_REQNTID
	.align		4
.L_32:
        /*0124*/ 	.byte	0x04, 0x10
        /*0126*/ 	.short	(.L_34 - .L_33)
.L_33:
        /*0128*/ 	.word	0x00000100
        /*012c*/ 	.word	0x00000001
        /*0130*/ 	.word	0x00000001
.L_34:


//--------------------- .nv.callgraph             --------------------------
	.section	.nv.callgraph,"",@"SHT_CUDA_CALLGRAPH"
	.align	4
	.sectionentsize	8
	.align		4
        /*0000*/ 	.word	0x00000000
	.align		4
        /*0004*/ 	.word	0xffffffff
	.align		4
        /*0008*/ 	.word	0x00000000
	.align		4
        /*000c*/ 	.word	0xfffffffe
	.align		4
        /*0010*/ 	.word	0x00000000
	.align		4
        /*0014*/ 	.word	0xfffffffd
	.align		4
        /*0018*/ 	.word	0x00000000
	.align		4
        /*001c*/ 	.word	0xfffffffc


//--------------------- .nv.rel.action            --------------------------
	.section	.nv.rel.action,"",@"SHT_CUDA_RELOCINFO"
	.align	8
	.sectionentsize	8
        /*0000*/ 	.byte	0x73, 0x00, 0x00, 0x00, 0x00, 0x00, 0x00, 0x00, 0x00, 0x00, 0x00, 0x11, 0x25, 0x00, 0x05, 0x36


//--------------------- .nv.constant4             --------------------------
	.section	.nv.constant4,"a",@progbits
	.align	8
	.align		8
.nv.constant4:
        /*0000*/ 	.dword	_$_str


//--------------------- .nv.constant0.triton_per_fused__to_copy_add_mul_native_layer_norm_12 --------------------------
	.section	.nv.constant0.triton_per_fused__to_copy_add_mul_native_layer_norm_12,"a",@progbits
	.sectionflags	@""
	.align	4
.nv.constant0.triton_per_fused__to_copy_add_mul_native_layer_norm_12:
	.zero		400


//--------------------- .text.triton_per_fused__to_copy_add_mul_native_layer_norm_12 --------------------------
	.section	.text.triton_per_fused__to_copy_add_mul_native_layer_norm_12,"ax",@progbits
	.sectionflags	@"SHF_BARRIERS=1"
	.sectioninfo	@"SHI_REGISTERS=22"
	.align	128
        .global         triton_per_fused__to_copy_add_mul_native_layer_norm_12
        .type           triton_per_fused__to_copy_add_mul_native_layer_norm_12,@function
        .size           triton_per_fused__to_copy_add_mul_native_layer_norm_12,(.L_x_1 - triton_per_fused__to_copy_add_mul_native_layer_norm_12)
        .other          triton_per_fused__to_copy_add_mul_native_layer_norm_12,@"STO_CUDA_ENTRY STV_DEFAULT"
triton_per_fused__to_copy_add_mul_native_layer_norm_12:
.text.triton_per_fused__to_copy_add_mul_native_layer_norm_12:
[----:B------:R-:W-:Y:S02]  /*0000*/  MOV R1, c[0x0][0x28] ;  /* 0x00000a0000017a02 */ /* 0x000fe40000000f00 */
[----:B------:R-:W0:Y:S01]  /*0010*/  S2R R7, SR_TID.X ;  /* 0x0000000000077919 */ /* 0x000e220000002100 */
[----:B------:R-:W-:Y:S01]  /*0020*/  MOV R6, 0x2 ;  /* 0x0000000200067802 */ /* 0x000fe20000000f00 */
[----:B------:R-:W-:Y:S01]  /*0030*/  CS2R R2, SRZ ;  /* 0x0000000000027805 */ /* 0x000fe2000001ff00 */
[----:B------:R-:W-:Y:S01]  /*0040*/  ULDC.64 UR4, c[0x0][0x118] ;  /* 0x0000460000047ab9 */ /* 0x000fe20000000a00 */
[----:B------:R-:W1:Y:S01]  /*0050*/  S2R R5, SR_CTAID.X ;  /* 0x0000000000057919 */ /* 0x000e620000002500 */
[----:B0-----:R-:W-:-:S04]  /*0060*/  SHF.L.U32 R0, R7, 0x2, RZ ;  /* 0x0000000207007819 */ /* 0x001fc800000006ff */
[----:B------:R-:W-:-:S04]  /*0070*/  LOP3.LUT R0, R0, 0x3fc, RZ, 0xc0, !PT ;  /* 0x000003fc00007812 */ /* 0x000fc800078ec0ff */
[----:B------:R-:W-:Y:S01]  /*0080*/  ISETP.GE.U32.AND P1, PT, R0, 0x300, PT ;  /* 0x000003000000780c */ /* 0x000fe20003f26070 */
[----:B-1----:R-:W-:-:S04]  /*0090*/  IMAD R9, R5, 0x300, R0 ;  /* 0x0000030005097824 */ /* 0x002fc800078e0200 */
[----:B------:R-:W-:-:S08]  /*00a0*/  IMAD.WIDE R12, R9, R6, c[0x0][0x168] ;  /* 0x00005a00090c7625 */ /* 0x000fd000078e0206 */
[----:B------:R-:W2:Y:S01]  /*00b0*/  @!P1 LDG.E.64 R2, [R12.64] ;  /* 0x000000040c029981 */ /* 0x000ea2000c1e1b00 */
[C---:B------:R-:W-:Y:S02]  /*00c0*/  LOP3.LUT P2, RZ, R7.reuse, 0x1f, RZ, 0xc0, !PT ;  /* 0x0000001f07ff7812 */ /* 0x040fe4000784c0ff */
[C---:B------:R-:W-:Y:S02]  /*00d0*/  ISETP.GE.AND P3, PT, R7.reuse, 0x8, PT ;  /* 0x000000080700780c */ /* 0x040fe40003f66270 */
[----:B------:R-:W-:-:S04]  /*00e0*/  LOP3.LUT P0, RZ, R7, 0x7, RZ, 0xc0, !PT ;  /* 0x0000000707ff7812 */ /* 0x000fc8000780c0ff */
[----:B------:R-:W-:Y:S02]  /*00f0*/  ISETP.LT.AND P0, PT, R7, 0x8, !P0 ;  /* 0x000000080700780c */ /* 0x000fe40004701270 */
[C---:B--2---:R-:W-:Y:S02]  /*0100*/  PRMT R0, R2.reuse, 0x7632, R0 ;  /* 0x0000763202007816 */ /* 0x044fe40000000000 */
[----:B------:R-:W-:Y:S02]  /*0110*/  SHF.L.U32 R2, R2, 0x10, RZ ;  /* 0x0000001002027819 */ /* 0x000fe400000006ff */
[----:B------:R-:W-:Y:S02]  /*0120*/  SHF.L.U32 R17, R0, 0x10, RZ ;  /* 0x0000001000117819 */ /* 0x000fe400000006ff */
[C---:B------:R-:W-:Y:S02]  /*0130*/  PRMT R4, R3.reuse, 0x7632, R4 ;  /* 0x0000763203047816 */ /* 0x040fe40000000004 */
[----:B------:R-:W-:Y:S01]  /*0140*/  SHF.L.U32 R10, R3, 0x10, RZ ;  /* 0x00000010030a7819 */ /* 0x000fe200000006ff */
[----:B------:R-:W-:Y:S01]  /*0150*/  FADD R3, R2, R17 ;  /* 0x0000001102037221 */ /* 0x000fe20000000000 */
[----:B------:R-:W-:-:S03]  /*0160*/  SHF.L.U32 R4, R4, 0x10, RZ ;  /* 0x0000001004047819 */ /* 0x000fc600000006ff */
[----:B------:R-:W-:-:S04]  /*0170*/  FADD R3, R10, R3 ;  /* 0x000000030a037221 */ /* 0x000fc80000000000 */
[----:B------:R-:W-:-:S05]  /*0180*/  FADD R3, R4, R3 ;  /* 0x0000000304037221 */ /* 0x000fca0000000000 */
[----:B------:R-:W-:-:S05]  /*0190*/  FSEL R3, R3, RZ, !P1 ;  /* 0x000000ff03037208 */ /* 0x000fca0004800000 */
[----:B------:R-:W0:Y:S02]  /*01a0*/  SHFL.BFLY PT, R0, R3, 0x10, 0x1f ;  /* 0x0e001f0003007f89 */ /* 0x000e2400000e0000 */
[----:B0-----:R-:W-:-:S05]  /*01b0*/  FADD R0, R3, R0 ;  /* 0x0000000003007221 */ /* 0x001fca0000000000 */
[----:B------:R-:W0:Y:S02]  /*01c0*/  SHFL.BFLY PT, R11, R0, 0x8, 0x1f ;  /* 0x0d001f00000b7f89 */ /* 0x000e2400000e0000 */
[----:B0-----:R-:W-:-:S05]  /*01d0*/  FADD R11, R0, R11 ;  /* 0x0000000b000b7221 */ /* 0x001fca0000000000 */
[----:B------:R-:W0:Y:S02]  /*01e0*/  SHFL.BFLY PT, R12, R11, 0x4, 0x1f ;  /* 0x0c801f000b0c7f89 */ /* 0x000e2400000e0000 */
[----:B0-----:R-:W-:-:S05]  /*01f0*/  FADD R13, R11, R12 ;  /* 0x0000000c0b0d7221 */ /* 0x001fca0000000000 */
[----:B------:R-:W0:Y:S02]  /*0200*/  SHFL.BFLY PT, R12, R13, 0x2, 0x1f ;  /* 0x0c401f000d0c7f89 */ /* 0x000e2400000e0000 */
[----:B0-----:R-:W-:Y:S01]  /*0210*/  FADD R14, R13, R12 ;  /* 0x0000000c0d0e7221 */ /* 0x001fe20000000000 */
[----:B------:R-:W-:-:S04]  /*0220*/  SHF.R.U32.HI R12, RZ, 0x3, R7 ;  /* 0x00000003ff0c7819 */ /* 0x000fc80000011607 */
[----:B------:R-:W0:Y:S01]  /*0230*/  SHFL.BFLY PT, R15, R14, 0x1, 0x1f ;  /* 0x0c201f000e0f7f89 */ /* 0x000e2200000e0000 */
[----:B------:R-:W-:Y:S01]  /*0240*/  LOP3.LUT R12, R12, 0x1c, RZ, 0xc0, !PT ;  /* 0x0000001c0c0c7812 */ /* 0x000fe200078ec0ff */
[----:B0-----:R-:W-:-:S05]  /*0250*/  FADD R15, R14, R15 ;  /* 0x0000000f0e0f7221 */ /* 0x001fca0000000000 */
[----:B------:R-:W-:Y:S04]  /*0260*/  @!P2 STS [R12], R15 ;  /* 0x0000000f0c00a388 */ /* 0x000fe80000000800 */
[----:B------:R-:W-:Y:S06]  /*0270*/  BAR.SYNC.DEFER_BLOCKING 0x0 ;  /* 0x0000000000007b1d */ /* 0x000fec0000010000 */
[----:B------:R-:W0:Y:S04]  /*0280*/  @!P3 LDS R16, [R7.X4] ;  /* 0x000000000710b984 */ /* 0x000e280000004800 */
[----:B0-----:R-:W0:Y:S02]  /*0290*/  SHFL.BFLY PT, R3, R16, 0x4, 0x1f ;  /* 0x0c801f0010037f89 */ /* 0x001e2400000e0000 */
[----:B0-----:R-:W-:-:S05]  /*02a0*/  FADD R3, R16, R3 ;  /* 0x0000000310037221 */ /* 0x001fca0000000000 */
[----:B------:R-:W0:Y:S02]  /*02b0*/  SHFL.BFLY PT, R0, R3, 0x2, 0x1f ;  /* 0x0c401f0003007f89 */ /* 0x000e2400000e0000 */
[----:B0-----:R-:W-:-:S05]  /*02c0*/  FADD R13, R3, R0 ;  /* 0x00000000030d7221 */ /* 0x001fca0000000000 */
[----:B------:R-:W0:Y:S02]  /*02d0*/  SHFL.BFLY PT, R0, R13, 0x1, 0x1f ;  /* 0x0c201f000d007f89 */ /* 0x000e2400000e0000 */
[----:B0-----:R-:W-:-:S05]  /*02e0*/  FADD R14, R13, R0 ;  /* 0x000000000d0e7221 */ /* 0x001fca0000000000 */
[----:B------:R-:W-:Y:S04]  /*02f0*/  @P0 STS [R7.X4], R14 ;  /* 0x0000000e07000388 */ /* 0x000fe80000004800 */
[----:B------:R-:W-:Y:S06]  /*0300*/  BAR.SYNC.DEFER_BLOCKING 0x0 ;  /* 0x0000000000007b1d */ /* 0x000fec0000010000 */
[----:B------:R-:W0:Y:S02]  /*0310*/  LDS R0, [RZ] ;  /* 0x00000000ff007984 */ /* 0x000e240000000800 */
[----:B0-----:R-:W-:-:S04]  /*0320*/  FADD R0, RZ, R0 ;  /* 0x00000000ff007221 */ /* 0x001fc80000000000 */
[----:B------:R-:W-:-:S04]  /*0330*/  FMUL R11, R0, 0.001302083372138440609 ;  /* 0x3aaaaaab000b7820 */ /* 0x000fc80000400000 */
[--C-:B------:R-:W-:Y:S01]  /*0340*/  FADD R0, R17, -R11.reuse ;  /* 0x8000000b11007221 */ /* 0x100fe20000000000 */
[--C-:B------:R-:W-:Y:S01]  /*0350*/  FADD R2, R2, -R11.reuse ;  /* 0x8000000b02027221 */ /* 0x100fe20000000000 */
[--C-:B------:R-:W-:Y:S01]  /*0360*/  FADD R3, R10, -R11.reuse ;  /* 0x8000000b0a037221 */ /* 0x100fe20000000000 */
[----:B------:R-:W-:Y:S01]  /*0370*/  FADD R4, R4, -R11 ;  /* 0x8000000b04047221 */ /* 0x000fe20000000000 */
[----:B------:R-:W-:-:S04]  /*0380*/  FMUL R13, R0, R0 ;  /* 0x00000000000d7220 */ /* 0x000fc80000400000 */
[----:B------:R-:W-:-:S04]  /*0390*/  FFMA R10, R2, R2, R13 ;  /* 0x00000002020a7223 */ /* 0x000fc8000000000d */
[----:B------:R-:W-:-:S04]  /*03a0*/  FFMA R13, R3, R3, R10 ;  /* 0x00000003030d7223 */ /* 0x000fc8000000000a */
[----:B------:R-:W-:-:S05]  /*03b0*/  FFMA R13, R4, R4, R13 ;  /* 0x00000004040d7223 */ /* 0x000fca000000000d */
        /* <DEDUP_REMOVED lines=8> */
[----:B0-----:R-:W-:-:S05]  /*0440*/  FADD R17, R14, R17 ;  /* 0x000000110e117221 */ /* 0x001fca0000000000 */
[----:B------:R-:W0:Y:S02]  /*0450*/  SHFL.BFLY PT, R16, R17, 0x1, 0x1f ;  /* 0x0c201f0011107f89 */ /* 0x000e2400000e0000 */
[----:B0-----:R-:W-:Y:S02]  /*0460*/  FADD R19, R17, R16 ;  /* 0x0000001011137221 */ /* 0x001fe40000000000 */
[----:B------:R-:W-:Y:S06]  /*0470*/  BAR.SYNC.DEFER_BLOCKING 0x0 ;  /* 0x0000000000007b1d */ /* 0x000fec0000010000 */
[----:B------:R-:W-:Y:S04]  /*0480*/  @!P2 STS [R12], R19 ;  /* 0x000000130c00a388 */ /* 0x000fe80000000800 */
[----:B------:R-:W-:Y:S06]  /*0490*/  BAR.SYNC.DEFER_BLOCKING 0x0 ;  /* 0x0000000000007b1d */ /* 0x000fec0000010000 */
[----:B------:R-:W0:Y:S04]  /*04a0*/  @!P3 LDS R8, [R7.X4] ;  /* 0x000000000708b984 */ /* 0x000e280000004800 */
[----:B0-----:R-:W0:Y:S02]  /*04b0*/  SHFL.BFLY PT, R13, R8, 0x4, 0x1f ;  /* 0x0c801f00080d7f89 */ /* 0x001e2400000e0000 */
[----:B0-----:R-:W-:Y:S01]  /*04c0*/  FADD R13, R8, R13 ;  /* 0x0000000d080d7221 */ /* 0x001fe20000000000 */
[----:B------:R-:W-:-:S04]  /*04d0*/  MOV R8, 0x4 ;  /* 0x0000000400087802 */ /* 0x000fc80000000f00 */
[----:B------:R-:W0:Y:S02]  /*04e0*/  SHFL.BFLY PT, R10, R13, 0x2, 0x1f ;  /* 0x0c401f000d0a7f89 */ /* 0x000e2400000e0000 */
[----:B0-----:R-:W-:-:S05]  /*04f0*/  FADD R10, R13, R10 ;  /* 0x0000000a0d0a7221 */ /* 0x001fca0000000000 */
[----:B------:R-:W0:Y:S02]  /*0500*/  SHFL.BFLY PT, R15, R10, 0x1, 0x1f ;  /* 0x0c201f000a0f7f89 */ /* 0x000e2400000e0000 */
[----:B0-----:R-:W-:Y:S01]  /*0510*/  FADD R14, R10, R15 ;  /* 0x0000000f0a0e7221 */ /* 0x001fe20000000000 */
[----:B------:R-:W-:-:S04]  /*0520*/  MOV R15, 0x3aaaaaab ;  /* 0x3aaaaaab000f7802 */ /* 0x000fc80000000f00 */
[----:B------:R-:W-:Y:S04]  /*0530*/  @P0 STS [R7.X4], R14 ;  /* 0x0000000e07000388 */ /* 0x000fe80000004800 */
[----:B------:R-:W-:Y:S01]  /*0540*/  BAR.SYNC.DEFER_BLOCKING 0x0 ;  /* 0x0000000000007b1d */ /* 0x000fe20000010000 */
[----:B------:R-:W-:-:S05]  /*0550*/  LOP3.LUT P0, RZ, R7, 0xff, RZ, 0xc0, !PT ;  /* 0x000000ff07ff7812 */ /* 0x000fca000780c0ff */
[----:B------:R-:W0:Y:S02]  /*0560*/  LDS R12, [RZ] ;  /* 0x00000000ff0c7984 */ /* 0x000e240000000800 */
[----:B0-----:R-:W-:-:S04]  /*0570*/  FADD R12, RZ, R12 ;  /* 0x0000000cff0c7221 */ /* 0x001fc80000000000 */
[----:B------:R-:W-:-:S04]  /*0580*/  FFMA R12, R12, R15, 9.9999999747524270788e-07 ;  /* 0x358637bd0c0c7423 */ /* 0x000fc8000000000f */
[----:B------:R-:W0:Y:S02]  /*0590*/  MUFU.RSQ R15, R12 ;  /* 0x0000000c000f7308 */ /* 0x000e240000001400 */
[-C--:B0-----:R-:W-:Y:S01]  /*05a0*/  FFMA R2, R2, R15.reuse, RZ ;  /* 0x0000000f02027223 */ /* 0x081fe200000000ff */
[-C--:B------:R-:W-:Y:S01]  /*05b0*/  FFMA R13, R0, R15.reuse, RZ ;  /* 0x0000000f000d7223 */ /* 0x080fe200000000ff */
[-C--:B------:R-:W-:Y:S01]  /*05c0*/  FFMA R0, R3, R15.reuse, RZ ;  /* 0x0000000f03007223 */ /* 0x080fe200000000ff */
[----:B------:R-:W-:-:S03]  /*05d0*/  FFMA R7, R4, R15, RZ ;  /* 0x0000000f04077223 */ /* 0x000fc600000000ff */
[----:B------:R-:W-:Y:S01]  /*05e0*/  F2FP.BF16.PACK_AB R16, R13, R2 ;  /* 0x000000020d10723e */ /* 0x000fe200000010ff */
[----:B------:R-:W-:Y:S01]  /*05f0*/  IMAD.WIDE R2, R5, R8, c[0x0][0x160] ;  /* 0x0000580005027625 */ /* 0x000fe200078e0208 */
[----:B------:R-:W-:Y:S01]  /*0600*/  BAR.SYNC.DEFER_BLOCKING 0x0 ;  /* 0x0000000000007b1d */ /* 0x000fe20000010000 */
[----:B------:R-:W-:Y:S02]  /*0610*/  F2FP.BF16.PACK_AB R17, R7, R0 ;  /* 0x000000000711723e */ /* 0x000fe400000010ff */
[----:B------:R-:W-:-:S04]  /*0620*/  IMAD.WIDE R6, R9, R6, c[0x0][0x178] ;  /* 0x00005e0009067625 */ /* 0x000fc800078e0206 */
[----:B------:R-:W-:Y:S01]  /*0630*/  IMAD.WIDE R4, R5, R8, c[0x0][0x170] ;  /* 0x00005c0005047625 */ /* 0x000fe200078e0208 */
[----:B------:R0:W-:Y:S04]  /*0640*/  @!P0 STG.E [R2.64], R15 ;  /* 0x0000000f02008986 */ /* 0x0001e8000c101904 */
[----:B------:R0:W-:Y:S01]  /*0650*/  @!P1 STG.E.64 [R6.64], R16 ;  /* 0x0000001006009986 */ /* 0x0001e2000c101b04 */
[----:B------:R-:W-:Y:S05]  /*0660*/  @P0 EXIT ;  /* 0x000000000000094d */ /* 0x000fea0003800000 */
[----:B------:R-:W-:Y:S01]  /*0670*/  STG.E [R4.64], R11 ;  /* 0x0000000b04007986 */ /* 0x000fe2000c101904 */
[----:B------:R-:W-:Y:S05]  /*0680*/  EXIT ;  /* 0x000000000000794d */ /* 0x000fea0003800000 */
.L_x_0:
[----:B------:R-:W-:-:S00]  /*0690*/  BRA `(.L_x_0) ;  /* 0xfffffff000007947 */ /* 0x000fc0000383ffff */
[----:B------:R-:W-:-:S00]  /*06a0*/  NOP ;  /* 0x0000000000007918 */ /* 0x000fc00000000000 */
        /* <DEDUP_REMOVED lines=13> */
.L_x_1:


//--------------------- .nv.global.init           --------------------------
	.section	.nv.global.init,"aw",@progbits
.nv.global.init:
	.type		_$_str,@object
	.size		_$_str,(.L_0 - _$_str)
_$_str:
        /*0000*/ 	.byte	0x5f, 0x5f, 0x43, 0x55, 0x44, 0x41, 0x5f, 0x46, 0x54, 0x5a, 0x00
.L_0:


//--------------------- .nv.shared.triton_per_fused__to_copy_add_mul_native_layer_norm_12 --------------------------
	.section	.nv.shared.triton_per_fused__to_copy_add_mul_native_layer_norm_12,"aw",@nobits
	.sectionflags	@""
	.align	16
